//
// Generated by NVIDIA NVVM Compiler
//
// Compiler Build ID: CL-36424714
// Cuda compilation tools, release 13.0, V13.0.88
// Based on NVVM 20.0.0
//

.version 9.0
.target sm_100
.address_size 64

	// .globl	_Z20norm2_strided_doubleiiPdid

.visible .entry _Z20norm2_strided_doubleiiPdid(
	.param .u32 _Z20norm2_strided_doubleiiPdid_param_0,
	.param .u32 _Z20norm2_strided_doubleiiPdid_param_1,
	.param .u64 .ptr .align 1 _Z20norm2_strided_doubleiiPdid_param_2,
	.param .u32 _Z20norm2_strided_doubleiiPdid_param_3,
	.param .f64 _Z20norm2_strided_doubleiiPdid_param_4
)
{


	ret;

}


// ===== COMPILED SASS (sm_100) =====

	.target	sm_100

	.elftype	@"ET_EXEC"


//--------------------- .note.nv.tkinfo           --------------------------
	.section	.note.nv.tkinfo,"",@"SHT_NOTE"
	.sectionflags	@"SHF_NOTE_NV_TKINFO"
	.tkinfo
        /*0018*/ 	.word	0x00000002
        /*0030*/ 	.string	""
        /*0030*/ 	.string	"ptxas"
        /*0030*/ 	.string	"Cuda compilation tools, release 13.0, V13.0.88"
        /*0030*/ 	.string	"Build cuda_13.0.r13.0/compiler.36424714_0"
        /*0030*/ 	.string	"-arch sm_100 -m 64 "



//--------------------- .note.nv.cuinfo           --------------------------
	.section	.note.nv.cuinfo,"",@"SHT_NOTE"
	.sectionflags	@"SHF_NOTE_NV_CUINFO"
        /*0018*/ 	.short	0x0002
        /*001a*/ 	.short	0x0064
        /*001c*/ 	.short	0x0082
	.zero		2


//--------------------- .nv.info                  --------------------------
	.section	.nv.info,"",@"SHT_CUDA_INFO"
	.align	4


	//----- nvinfo : EIATTR_REGCOUNT
	.align		4
        /*0000*/ 	.byte	0x04, 0x2f
        /*0002*/ 	.short	(.L_1 - .L_0)
	.align		4
.L_0:
        /*0004*/ 	.word	index@(_Z20norm2_strided_doubleiiPdid)
        /*0008*/ 	.word	0x00000004


	//----- nvinfo : EIATTR_FRAME_SIZE
	.align		4
.L_1:
        /*000c*/ 	.byte	0x04, 0x11
        /*000e*/ 	.short	(.L_3 - .L_2)
	.align		4
.L_2:
        /*0010*/ 	.word	index@(_Z20norm2_strided_doubleiiPdid)
        /*0014*/ 	.word	0x00000000


	//----- nvinfo : EIATTR_MIN_STACK_SIZE
	.align		4
.L_3:
        /*0018*/ 	.byte	0x04, 0x12
        /*001a*/ 	.short	(.L_5 - .L_4)
	.align		4
.L_4:
        /*001c*/ 	.word	index@(_Z20norm2_strided_doubleiiPdid)
        /*0020*/ 	.word	0x00000000
.L_5:


//--------------------- .nv.compat                --------------------------
	.section	.nv.compat,"",@"SHT_CUDA_COMPAT_INFO"
	.align	4
        /*0000*/ 	.byte	0x02, 0x09, 0x00, 0x00, 0x02, 0x02, 0x01, 0x00, 0x02, 0x05, 0x05, 0x00, 0x03, 0x07, 0x01, 0x01
        /*0010*/ 	.byte	0x02, 0x03, 0x00, 0x00, 0x02, 0x06, 0x01, 0x00, 0x04, 0x0b, 0x08, 0x00, 0x09, 0x00, 0x00, 0x00
        /*0020*/ 	.byte	0x00, 0x00, 0x00, 0x00


//--------------------- .nv.info._Z20norm2_strided_doubleiiPdid --------------------------
	.section	.nv.info._Z20norm2_strided_doubleiiPdid,"",@"SHT_CUDA_INFO"
	.sectionflags	@""
	.align	4


	//----- nvinfo : EIATTR_CUDA_API_VERSION
	.align		4
        /*0000*/ 	.byte	0x04, 0x37
        /*0002*/ 	.short	(.L_7 - .L_6)
.L_6:
        /*0004*/ 	.word	0x00000082


	//----- nvinfo : EIATTR_KPARAM_INFO
	.align		4
.L_7:
        /*0008*/ 	.byte	0x04, 0x17
        /*000a*/ 	.short	(.L_9 - .L_8)
.L_8:
        /*000c*/ 	.word	0x00000000
        /*0010*/ 	.short	0x0004
        /*0012*/ 	.short	0x0018
        /*0014*/ 	.byte	0x00, 0xf0, 0x21, 0x00


	//----- nvinfo : EIATTR_KPARAM_INFO
	.align		4
.L_9:
        /*0018*/ 	.byte	0x04, 0x17
        /*001a*/ 	.short	(.L_11 - .L_10)
.L_10:
        /*001c*/ 	.word	0x00000000
        /*0020*/ 	.short	0x0003
        /*0022*/ 	.short	0x0010
        /*0024*/ 	.byte	0x00, 0xf0, 0x11, 0x00


	//----- nvinfo : EIATTR_KPARAM_INFO
	.align		4
.L_11:
        /*0028*/ 	.byte	0x04, 0x17
        /*002a*/ 	.short	(.L_13 - .L_12)
.L_12:
        /*002c*/ 	.word	0x00000000
        /*0030*/ 	.short	0x0002
        /*0032*/ 	.short	0x0008
        /*0034*/ 	.byte	0x00, 0xf5, 0x21, 0x00


	//----- nvinfo : EIATTR_KPARAM_INFO
	.align		4
.L_13:
        /*0038*/ 	.byte	0x04, 0x17
        /*003a*/ 	.short	(.L_15 - .L_14)
.L_14:
        /*003c*/ 	.word	0x00000000
        /*0040*/ 	.short	0x0001
        /*0042*/ 	.short	0x0004
        /*0044*/ 	.byte	0x00, 0xf0, 0x11, 0x00


	//----- nvinfo : EIATTR_KPARAM_INFO
	.align		4
.L_15:
        /*0048*/ 	.byte	0x04, 0x17
        /*004a*/ 	.short	(.L_17 - .L_16)
.L_16:
        /*004c*/ 	.word	0x00000000
        /*0050*/ 	.short	0x0000
        /*0052*/ 	.short	0x0000
        /*0054*/ 	.byte	0x00, 0xf0, 0x11, 0x00


	//----- nvinfo : EIATTR_SPARSE_MMA_MASK
	.align		4
.L_17:
        /*0058*/ 	.byte	0x03, 0x50
        /*005a*/ 	.short	0x0000


	//----- nvinfo : EIATTR_MAXREG_COUNT
	.align		4
        /*005c*/ 	.byte	0x03, 0x1b
        /*005e*/ 	.short	0x00ff


	//----- nvinfo : EIATTR_MERCURY_ISA_VERSION
	.align		4
        /*0060*/ 	.byte	0x03, 0x5f
        /*0062*/ 	.short	0x0101


	//----- nvinfo : EIATTR_VRC_CTA_INIT_COUNT
	.align		4
        /*0064*/ 	.byte	0x02, 0x4a
	.zero		1
	.zero		1


	//----- nvinfo : EIATTR_EXIT_INSTR_OFFSETS
	.align		4
        /*0068*/ 	.byte	0x04, 0x1c
        /*006a*/ 	.short	(.L_19 - .L_18)


	//   ....[0]....
.L_18:
        /*006c*/ 	.word	0x00000010


	//----- nvinfo : EIATTR_CBANK_PARAM_SIZE
	.align		4
.L_19:
        /*0070*/ 	.byte	0x03, 0x19
        /*0072*/ 	.short	0x0020


	//----- nvinfo : EIATTR_PARAM_CBANK
	.align		4
        /*0074*/ 	.byte	0x04, 0x0a
        /*0076*/ 	.short	(.L_21 - .L_20)
	.align		4
.L_20:
        /*0078*/ 	.word	index@(.nv.constant0._Z20norm2_strided_doubleiiPdid)
        /*007c*/ 	.short	0x0380
        /*007e*/ 	.short	0x0020


	//----- nvinfo : EIATTR_SW_WAR
	.align		4
.L_21:
        /*0080*/ 	.byte	0x04, 0x36
        /*0082*/ 	.short	(.L_23 - .L_22)
.L_22:
        /*0084*/ 	.word	0x00000008
.L_23:


//--------------------- .nv.callgraph             --------------------------
	.section	.nv.callgraph,"",@"SHT_CUDA_CALLGRAPH"
	.align	4
	.sectionentsize	8
	.align		4
        /*0000*/ 	.word	0x00000000
	.align		4
        /*0004*/ 	.word	0xffffffff
	.align		4
        /*0008*/ 	.word	0x00000000
	.align		4
        /*000c*/ 	.word	0xfffffffe
	.align		4
        /*0010*/ 	.word	0x00000000
	.align		4
        /*0014*/ 	.word	0xfffffffd
	.align		4
        /*0018*/ 	.word	0x00000000
	.align		4
        /*001c*/ 	.word	0xfffffffc


//--------------------- .text._Z20norm2_strided_doubleiiPdid --------------------------
	.section	.text._Z20norm2_strided_doubleiiPdid,"ax",@progbits
	.align	128
        .global         _Z20norm2_strided_doubleiiPdid
        .type           _Z20norm2_strided_doubleiiPdid,@function
        .size           _Z20norm2_strided_doubleiiPdid,(.L_x_1 - _Z20norm2_strided_doubleiiPdid)
        .other          _Z20norm2_strided_doubleiiPdid,@"STO_CUDA_ENTRY STV_DEFAULT"
_Z20norm2_strided_doubleiiPdid:
.text._Z20norm2_strided_doubleiiPdid:
[----:B------:R-:W-:Y:S01]  /*0000*/  LDC R1, c[0x0][0x37c] ;  /* 0x0000df00ff017b82 */ /* 0x000fe20000000800 */
[----:B------:R-:W-:Y:S05]  /*0010*/  EXIT ;  /* 0x000000000000794d */ /* 0x000fea0003800000 */
.L_x_0:
[----:B------:R-:W-:-:S00]  /*0020*/  BRA `(.L_x_0) ;  /* 0xfffffffc00fc7947 */ /* 0x000fc0000383ffff */
[----:B------:R-:W-:-:S00]  /*0030*/  NOP ;  /* 0x0000000000007918 */ /* 0x000fc00000000000 */
        /* <DEDUP_REMOVED lines=12> */
.L_x_1:


//--------------------- .nv.shared.reserved.0     --------------------------
	.section	.nv.shared.reserved.0,"aw",@nobits
	.weak		__nv_reservedSMEM_offset_0_alias
	.size		__nv_reservedSMEM_offset_0_alias, 0, 64
	.other		__nv_reservedSMEM_offset_0_alias,@"STO_CUDA_RESERVED_SHARED STV_DEFAULT"
__nv_reservedSMEM_offset_0_alias:
	.zero		0
	.zero		64


//--------------------- .nv.constant0._Z20norm2_strided_doubleiiPdid --------------------------
	.section	.nv.constant0._Z20norm2_strided_doubleiiPdid,"a",@progbits
	.sectionflags	@""
	.align	4
.nv.constant0._Z20norm2_strided_doubleiiPdid:
	.zero		928


//--------------------- SYMBOLS --------------------------

	.type		.nv.reservedSmem.offset0,@object
	.size		.nv.reservedSmem.offset0,0x4
